	.headerflags	@"EF_CUDA_TEXMODE_UNIFIED EF_CUDA_64BIT_ADDRESS EF_CUDA_SM86 EF_CUDA_VIRTUAL_SM(EF_CUDA_SM86)"
	.elftype	@"ET_EXEC"


//--------------------- .nv.info                  --------------------------
	.section	.nv.info,"",@"SHT_CUDA_INFO"
	.align	4


	//----- nvinfo : EIATTR_REGCOUNT
	.align		4
        /*0000*/ 	.byte	0x04, 0x2f
        /*0002*/ 	.short	(.L_1 - .L_0)
	.align		4
.L_0:
        /*0004*/ 	.word	index@(triton_per_fused__to_copy_mean_pow_10)
        /*0008*/ 	.word	0x0000000f


	//----- nvinfo : EIATTR_MIN_STACK_SIZE
	.align		4
.L_1:
        /*000c*/ 	.byte	0x04, 0x12
        /*000e*/ 	.short	(.L_3 - .L_2)
	.align		4
.L_2:
        /*0010*/ 	.word	index@(triton_per_fused__to_copy_mean_pow_10)
        /*0014*/ 	.word	0x00000000


	//----- nvinfo : EIATTR_FRAME_SIZE
	.align		4
.L_3:
        /*0018*/ 	.byte	0x04, 0x11
        /*001a*/ 	.short	(.L_5 - .L_4)
	.align		4
.L_4:
        /*001c*/ 	.word	index@(triton_per_fused__to_copy_mean_pow_10)
        /*0020*/ 	.word	0x00000000


	//----- nvinfo : EIATTR_MIN_STACK_SIZE
	.align		4
.L_5:
        /*0024*/ 	.byte	0x04, 0x12
        /*0026*/ 	.short	(.L_7 - .L_6)
	.align		4
.L_6:
        /*0028*/ 	.word	index@(triton_per_fused__to_copy_mean_pow_10)
        /*002c*/ 	.word	0x00000000
.L_7:


//--------------------- .nv.info.triton_per_fused__to_copy_mean_pow_10 --------------------------
	.section	.nv.info.triton_per_fused__to_copy_mean_pow_10,"",@"SHT_CUDA_INFO"
	.sectionflags	@""
	.align	4


	//----- nvinfo : EIATTR_CUDA_API_VERSION
	.align		4
        /*0000*/ 	.byte	0x04, 0x37
        /*0002*/ 	.short	(.L_9 - .L_8)
.L_8:
        /*0004*/ 	.word	0x0000007c


	//----- nvinfo : EIATTR_SW2861232_WAR
	.align		4
.L_9:
        /*0008*/ 	.byte	0x01, 0x35
	.zero		2


	//----- nvinfo : EIATTR_PARAM_CBANK
	.align		4
        /*000c*/ 	.byte	0x04, 0x0a
        /*000e*/ 	.short	(.L_11 - .L_10)
	.align		4
.L_10:
        /*0010*/ 	.word	index@(.nv.constant0.triton_per_fused__to_copy_mean_pow_10)
        /*0014*/ 	.short	0x0160
        /*0016*/ 	.short	0x0020


	//----- nvinfo : EIATTR_CBANK_PARAM_SIZE
	.align		4
.L_11:
        /*0018*/ 	.byte	0x03, 0x19
        /*001a*/ 	.short	0x0020


	//----- nvinfo : EIATTR_KPARAM_INFO
	.align		4
        /*001c*/ 	.byte	0x04, 0x17
        /*001e*/ 	.short	(.L_13 - .L_12)
.L_12:
        /*0020*/ 	.word	0x00000000
        /*0024*/ 	.short	0x0004
        /*0026*/ 	.short	0x0018
        /*0028*/ 	.byte	0x00, 0xf4, 0x21, 0x00


	//----- nvinfo : EIATTR_KPARAM_INFO
	.align		4
.L_13:
        /*002c*/ 	.byte	0x04, 0x17
        /*002e*/ 	.short	(.L_15 - .L_14)
.L_14:
        /*0030*/ 	.word	0x00000000
        /*0034*/ 	.short	0x0003
        /*0036*/ 	.short	0x0014
        /*0038*/ 	.byte	0x00, 0xf0, 0x11, 0x00


	//----- nvinfo : EIATTR_KPARAM_INFO
	.align		4
.L_15:
        /*003c*/ 	.byte	0x04, 0x17
        /*003e*/ 	.short	(.L_17 - .L_16)
.L_16:
        /*0040*/ 	.word	0x00000000
        /*0044*/ 	.short	0x0002
        /*0046*/ 	.short	0x0010
        /*0048*/ 	.byte	0x00, 0xf0, 0x11, 0x00


	//----- nvinfo : EIATTR_KPARAM_INFO
	.align		4
.L_17:
        /*004c*/ 	.byte	0x04, 0x17
        /*004e*/ 	.short	(.L_19 - .L_18)
.L_18:
        /*0050*/ 	.word	0x00000000
        /*0054*/ 	.short	0x0001
        /*0056*/ 	.short	0x0008
        /*0058*/ 	.byte	0x00, 0xf4, 0x21, 0x00


	//----- nvinfo : EIATTR_KPARAM_INFO
	.align		4
.L_19:
        /*005c*/ 	.byte	0x04, 0x17
        /*005e*/ 	.short	(.L_21 - .L_20)
.L_20:
        /*0060*/ 	.word	0x00000000
        /*0064*/ 	.short	0x0000
        /*0066*/ 	.short	0x0000
        /*0068*/ 	.byte	0x00, 0xf4, 0x21, 0x00


	//----- nvinfo : EIATTR_MAXREG_COUNT
	.align		4
.L_21:
        /*006c*/ 	.byte	0x03, 0x1b
        /*006e*/ 	.short	0x00ff


	//----- nvinfo : EIATTR_COOP_GROUP_MASK_REGIDS
	.align		4
        /*0070*/ 	.byte	0x04, 0x29
        /*0072*/ 	.short	(.L_23 - .L_22)


	//   ....[0]....
.L_22:
        /*0074*/ 	.word	0xffffffff


	//   ....[1]....
        /*0078*/ 	.word	0xffffffff


	//   ....[2]....
        /*007c*/ 	.word	0xffffffff


	//   ....[3]....
        /*0080*/ 	.word	0xffffffff


	//   ....[4]....
        /*0084*/ 	.word	0xffffffff


	//   ....[5]....
        /*0088*/ 	.word	0xffffffff


	//----- nvinfo : EIATTR_COOP_GROUP_INSTR_OFFSETS
	.align		4
.L_23:
        /*008c*/ 	.byte	0x04, 0x28
        /*008e*/ 	.short	(.L_25 - .L_24)


	//   ....[0]....
.L_24:
        /*0090*/ 	.word	0x00000150


	//   ....[1]....
        /*0094*/ 	.word	0x00000170


	//   ....[2]....
        /*0098*/ 	.word	0x000001a0


	//   ....[3]....
        /*009c*/ 	.word	0x000001c0


	//   ....[4]....
        /*00a0*/ 	.word	0x000001e0


	//   ....[5]....
        /*00a4*/ 	.word	0x00000260


	//----- nvinfo : EIATTR_EXIT_INSTR_OFFSETS
	.align		4
.L_25:
        /*00a8*/ 	.byte	0x04, 0x1c
        /*00aa*/ 	.short	(.L_27 - .L_26)


	//   ....[0]....
.L_26:
        /*00ac*/ 	.word	0x000002a0


	//   ....[1]....
        /*00b0*/ 	.word	0x000002f0


	//----- nvinfo : EIATTR_REQNTID
	.align		4
.L_27:
        /*00b4*/ 	.byte	0x04, 0x10
        /*00b6*/ 	.short	(.L_29 - .L_28)
.L_28:
        /*00b8*/ 	.word	0x00000040
        /*00bc*/ 	.word	0x00000001
        /*00c0*/ 	.word	0x00000001
.L_29:


//--------------------- .nv.callgraph             --------------------------
	.section	.nv.callgraph,"",@"SHT_CUDA_CALLGRAPH"
	.align	4
	.sectionentsize	8
	.align		4
        /*0000*/ 	.word	0x00000000
	.align		4
        /*0004*/ 	.word	0xffffffff
	.align		4
        /*0008*/ 	.word	0x00000000
	.align		4
        /*000c*/ 	.word	0xfffffffe
	.align		4
        /*0010*/ 	.word	0x00000000
	.align		4
        /*0014*/ 	.word	0xfffffffd
	.align		4
        /*0018*/ 	.word	0x00000000
	.align		4
        /*001c*/ 	.word	0xfffffffc


//--------------------- .nv.rel.action            --------------------------
	.section	.nv.rel.action,"",@"SHT_CUDA_RELOCINFO"
	.align	8
	.sectionentsize	8
        /*0000*/ 	.byte	0x73, 0x00, 0x00, 0x00, 0x00, 0x00, 0x00, 0x00, 0x00, 0x00, 0x00, 0x11, 0x25, 0x00, 0x05, 0x36


//--------------------- .nv.constant0.triton_per_fused__to_copy_mean_pow_10 --------------------------
	.section	.nv.constant0.triton_per_fused__to_copy_mean_pow_10,"a",@progbits
	.sectionflags	@""
	.align	4
.nv.constant0.triton_per_fused__to_copy_mean_pow_10:
	.zero		384


//--------------------- .text.triton_per_fused__to_copy_mean_pow_10 --------------------------
	.section	.text.triton_per_fused__to_copy_mean_pow_10,"ax",@progbits
	.sectionflags	@"SHF_BARRIERS=1"
	.sectioninfo	@"SHI_REGISTERS=15"
	.align	128
        .global         triton_per_fused__to_copy_mean_pow_10
        .type           triton_per_fused__to_copy_mean_pow_10,@function
        .size           triton_per_fused__to_copy_mean_pow_10,(.L_x_1 - triton_per_fused__to_copy_mean_pow_10)
        .other          triton_per_fused__to_copy_mean_pow_10,@"STO_CUDA_ENTRY STV_DEFAULT"
triton_per_fused__to_copy_mean_pow_10:
.text.triton_per_fused__to_copy_mean_pow_10:
[----:B------:R-:W-:Y:S02]  /*0000*/  MOV R1, c[0x0][0x28] ;  /* 0x00000a0000017a02 */ /* 0x000fe40000000f00 */
[----:B------:R-:W0:Y:S01]  /*0010*/  S2R R10, SR_CTAID.X ;  /* 0x00000000000a7919 */ /* 0x000e220000002500 */
[----:B------:R-:W-:-:S03]  /*0020*/  ULDC.64 UR4, c[0x0][0x118] ;  /* 0x0000460000047ab9 */ /* 0x000fc60000000a00 */
[----:B------:R-:W1:Y:S01]  /*0030*/  S2R R12, SR_TID.X ;  /* 0x00000000000c7919 */ /* 0x000e620000002100 */
[----:B0-----:R-:W-:-:S05]  /*0040*/  IMAD.HI R0, R10, 0x2aaaaaab, RZ ;  /* 0x2aaaaaab0a007827 */ /* 0x001fca00078e02ff */
[----:B------:R-:W-:-:S04]  /*0050*/  SHF.R.S32.HI R3, RZ, 0x1, R0 ;  /* 0x00000001ff037819 */ /* 0x000fc80000011400 */
[----:B------:R-:W-:Y:S02]  /*0060*/  LEA.HI R3, R0, R3, RZ, 0x1 ;  /* 0x0000000300037211 */ /* 0x000fe400078f08ff */
[----:B-1----:R-:W-:-:S03]  /*0070*/  LOP3.LUT R0, R12, 0x3f, RZ, 0xc0, !PT ;  /* 0x0000003f0c007812 */ /* 0x002fc600078ec0ff */
[----:B------:R-:W-:-:S05]  /*0080*/  IMAD R5, R3, -0xc, R10 ;  /* 0xfffffff403057824 */ /* 0x000fca00078e020a */
[----:B------:R-:W-:-:S05]  /*0090*/  LEA R2, R5, R0, 0x6 ;  /* 0x0000000005027211 */ /* 0x000fca00078e30ff */
[----:B------:R-:W-:Y:S02]  /*00a0*/  IMAD R2, R3, 0x900, R2 ;  /* 0x0000090003027824 */ /* 0x000fe400078e0202 */
[----:B------:R-:W-:-:S03]  /*00b0*/  IMAD.MOV.U32 R3, RZ, RZ, 0x2 ;  /* 0x00000002ff037424 */ /* 0x000fc600078e00ff */
[----:B------:R-:W-:-:S05]  /*00c0*/  IADD3 R2, R2, 0x300, RZ ;  /* 0x0000030002027810 */ /* 0x000fca0007ffe0ff */
[----:B------:R-:W-:-:S06]  /*00d0*/  IMAD.WIDE R2, R2, R3, c[0x0][0x160] ;  /* 0x0000580002027625 */ /* 0x000fcc00078e0203 */
[----:B------:R0:W2:Y:S01]  /*00e0*/  LDG.E.U16 R2, [R2.64] ;  /* 0x0000000402027981 */ /* 0x0000a2000c1e1500 */
[C---:B------:R-:W-:Y:S02]  /*00f0*/  LOP3.LUT P0, RZ, R12.reuse, 0x1f, RZ, 0xc0, !PT ;  /* 0x0000001f0cff7812 */ /* 0x040fe4000780c0ff */
[----:B------:R-:W-:Y:S02]  /*0100*/  ISETP.GE.AND P1, PT, R12, 0x2, PT ;  /* 0x000000020c00780c */ /* 0x000fe40003f26270 */
[----:B0-----:R-:W-:-:S04]  /*0110*/  SHF.R.U32.HI R3, RZ, 0x3, R12 ;  /* 0x00000003ff037819 */ /* 0x001fc8000001160c */
[----:B------:R-:W-:Y:S02]  /*0120*/  LOP3.LUT R3, R3, 0x4, RZ, 0xc0, !PT ;  /* 0x0000000403037812 */ /* 0x000fe400078ec0ff */
[----:B--2---:R-:W-:-:S05]  /*0130*/  SHF.L.U32 R4, R2, 0x10, RZ ;  /* 0x0000001002047819 */ /* 0x004fca00000006ff */
[----:B------:R-:W-:-:S06]  /*0140*/  FMUL R5, R4, R4 ;  /* 0x0000000404057220 */ /* 0x000fcc0000400000 */
[----:B------:R-:W0:Y:S02]  /*0150*/  SHFL.BFLY PT, R5, R5, 0x10, 0x1f ;  /* 0x0e001f0005057f89 */ /* 0x000e2400000e0000 */
[----:B0-----:R-:W-:-:S05]  /*0160*/  FFMA R4, R4, R4, R5 ;  /* 0x0000000404047223 */ /* 0x001fca0000000005 */
[----:B------:R-:W0:Y:S02]  /*0170*/  SHFL.BFLY PT, R7, R4, 0x8, 0x1f ;  /* 0x0d001f0004077f89 */ /* 0x000e2400000e0000 */
[----:B0-----:R-:W-:Y:S01]  /*0180*/  FADD R7, R4, R7 ;  /* 0x0000000704077221 */ /* 0x001fe20000000000 */
[----:B------:R-:W-:-:S04]  /*0190*/  LOP3.LUT R4, R12, 0x1, RZ, 0xc0, !PT ;  /* 0x000000010c047812 */ /* 0x000fc800078ec0ff */
[----:B------:R-:W0:Y:S02]  /*01a0*/  SHFL.BFLY PT, R6, R7, 0x4, 0x1f ;  /* 0x0c801f0007067f89 */ /* 0x000e2400000e0000 */
[----:B0-----:R-:W-:-:S05]  /*01b0*/  FADD R6, R7, R6 ;  /* 0x0000000607067221 */ /* 0x001fca0000000000 */
[----:B------:R-:W0:Y:S02]  /*01c0*/  SHFL.BFLY PT, R9, R6, 0x2, 0x1f ;  /* 0x0c401f0006097f89 */ /* 0x000e2400000e0000 */
[----:B0-----:R-:W-:-:S05]  /*01d0*/  FADD R9, R6, R9 ;  /* 0x0000000906097221 */ /* 0x001fca0000000000 */
[----:B------:R-:W0:Y:S02]  /*01e0*/  SHFL.BFLY PT, R2, R9, 0x1, 0x1f ;  /* 0x0c201f0009027f89 */ /* 0x000e2400000e0000 */
[----:B0-----:R-:W-:-:S05]  /*01f0*/  FADD R2, R9, R2 ;  /* 0x0000000209027221 */ /* 0x001fca0000000000 */
[----:B------:R-:W-:Y:S04]  /*0200*/  @!P0 STS [R3], R2 ;  /* 0x0000000203008388 */ /* 0x000fe80000000800 */
[----:B------:R-:W-:Y:S01]  /*0210*/  BAR.SYNC.DEFER_BLOCKING 0x0 ;  /* 0x0000000000007b1d */ /* 0x000fe20000010000 */
[----:B------:R-:W-:-:S04]  /*0220*/  ISETP.NE.U32.AND P0, PT, R4, 0x1, PT ;  /* 0x000000010400780c */ /* 0x000fc80003f05070 */
[----:B------:R-:W-:Y:S01]  /*0230*/  ISETP.LT.AND P0, PT, R12, 0x2, P0 ;  /* 0x000000020c00780c */ /* 0x000fe20000701270 */
[----:B------:R-:W0:Y:S01]  /*0240*/  @!P1 LDS R8, [R12.X4] ;  /* 0x000000000c089984 */ /* 0x000e220000004800 */
[----:B------:R-:W-:-:S03]  /*0250*/  ISETP.NE.AND P1, PT, R0, RZ, PT ;  /* 0x000000ff0000720c */ /* 0x000fc60003f25270 */
[----:B0-----:R-:W0:Y:S02]  /*0260*/  SHFL.BFLY PT, R5, R8, 0x1, 0x1f ;  /* 0x0c201f0008057f89 */ /* 0x001e2400000e0000 */
[----:B0-----:R-:W-:-:S06]  /*0270*/  FADD R5, R8, R5 ;  /* 0x0000000508057221 */ /* 0x001fcc0000000000 */
[----:B------:R0:W-:Y:S04]  /*0280*/  @P0 STS [R12.X4], R5 ;  /* 0x000000050c000388 */ /* 0x0001e80000004800 */
[----:B------:R-:W-:Y:S06]  /*0290*/  BAR.SYNC.DEFER_BLOCKING 0x0 ;  /* 0x0000000000007b1d */ /* 0x000fec0000010000 */
[----:B------:R-:W-:Y:S05]  /*02a0*/  @P1 EXIT ;  /* 0x000000000000194d */ /* 0x000fea0003800000 */
[----:B0-----:R-:W0:Y:S01]  /*02b0*/  LDS R5, [RZ] ;  /* 0x00000000ff057984 */ /* 0x001e220000000800 */
[----:B------:R-:W-:-:S04]  /*02c0*/  IMAD.MOV.U32 R3, RZ, RZ, 0x4 ;  /* 0x00000004ff037424 */ /* 0x000fc800078e00ff */
[----:B------:R-:W-:-:S05]  /*02d0*/  IMAD.WIDE R2, R10, R3, c[0x0][0x168] ;  /* 0x00005a000a027625 */ /* 0x000fca00078e0203 */
[----:B0-----:R-:W-:Y:S01]  /*02e0*/  STG.E [R2.64], R5 ;  /* 0x0000000502007986 */ /* 0x001fe2000c101904 */
[----:B------:R-:W-:Y:S05]  /*02f0*/  EXIT ;  /* 0x000000000000794d */ /* 0x000fea0003800000 */
.L_x_0:
[----:B------:R-:W-:-:S00]  /*0300*/  BRA `(.L_x_0) ;  /* 0xfffffff000007947 */ /* 0x000fc0000383ffff */
[----:B------:R-:W-:-:S00]  /*0310*/  NOP ;  /* 0x0000000000007918 */ /* 0x000fc00000000000 */
        /* <DEDUP_REMOVED lines=14> */
.L_x_1:


//--------------------- .nv.shared.triton_per_fused__to_copy_mean_pow_10 --------------------------
	.section	.nv.shared.triton_per_fused__to_copy_mean_pow_10,"aw",@nobits
	.sectionflags	@""
	.align	16
